//
// Generated by NVIDIA NVVM Compiler
//
// Compiler Build ID: CL-36424714
// Cuda compilation tools, release 13.0, V13.0.88
// Based on NVVM 20.0.0
//

.version 9.0
.target sm_100
.address_size 64

	// .globl	_Z8evaluateyyPy
.global .attribute(.managed) .align 4 .u32 possible_msg;

.visible .entry _Z8evaluateyyPy(
	.param .u64 _Z8evaluateyyPy_param_0,
	.param .u64 _Z8evaluateyyPy_param_1,
	.param .u64 .ptr .align 1 _Z8evaluateyyPy_param_2
)
{
	.reg .pred 	%p<6>;
	.reg .b32 	%r<14>;
	.reg .b64 	%rd<27>;

	ld.param.u64 	%rd14, [_Z8evaluateyyPy_param_0];
	ld.param.u64 	%rd15, [_Z8evaluateyyPy_param_1];
	ld.param.u64 	%rd16, [_Z8evaluateyyPy_param_2];
	mov.u32 	%r2, %ctaid.x;
	mov.u32 	%r1, %ntid.x;
	mov.u32 	%r3, %tid.x;
	mad.lo.s32 	%r4, %r2, %r1, %r3;
	cvt.s64.s32 	%rd24, %r4;
	setp.le.u64 	%p1, %rd15, %rd24;
	@%p1 bra 	$L__BB0_11;
	mov.u32 	%r5, %nctaid.x;
	mul.lo.s32 	%r6, %r1, %r5;
	cvt.s64.s32 	%rd2, %r6;
	cvta.to.global.u64 	%rd3, %rd16;
	cvt.u32.u64 	%r7, %rd15;
$L__BB0_2:
	mul.lo.s64 	%rd5, %rd24, %rd24;
	or.b64  	%rd17, %rd5, %rd15;
	and.b64  	%rd18, %rd17, -4294967296;
	setp.ne.s64 	%p2, %rd18, 0;
	@%p2 bra 	$L__BB0_4;
	cvt.u32.u64 	%r8, %rd5;
	rem.u32 	%r9, %r8, %r7;
	cvt.u64.u32 	%rd25, %r9;
	bra.uni 	$L__BB0_5;
$L__BB0_4:
	rem.u64 	%rd25, %rd5, %rd15;
$L__BB0_5:
	mul.lo.s64 	%rd9, %rd25, %rd24;
	or.b64  	%rd19, %rd9, %rd15;
	and.b64  	%rd20, %rd19, -4294967296;
	setp.ne.s64 	%p3, %rd20, 0;
	@%p3 bra 	$L__BB0_7;
	cvt.u32.u64 	%r11, %rd9;
	rem.u32 	%r12, %r11, %r7;
	cvt.u64.u32 	%rd26, %r12;
	bra.uni 	$L__BB0_8;
$L__BB0_7:
	rem.u64 	%rd26, %rd9, %rd15;
$L__BB0_8:
	setp.ne.s64 	%p4, %rd26, %rd14;
	@%p4 bra 	$L__BB0_10;
	atom.global.add.u32 	%r13, [possible_msg], 1;
	shl.b64 	%rd21, %rd24, 3;
	add.s64 	%rd22, %rd3, %rd21;
	mov.b64 	%rd23, 1;
	st.global.u64 	[%rd22], %rd23;
$L__BB0_10:
	add.s64 	%rd24, %rd24, %rd2;
	setp.lt.u64 	%p5, %rd24, %rd15;
	@%p5 bra 	$L__BB0_2;
$L__BB0_11:
	ret;

}


// ===== COMPILED SASS (sm_100) =====

	.target	sm_100

	.elftype	@"ET_EXEC"


//--------------------- .note.nv.tkinfo           --------------------------
	.section	.note.nv.tkinfo,"",@"SHT_NOTE"
	.sectionflags	@"SHF_NOTE_NV_TKINFO"
	.tkinfo
        /*0018*/ 	.word	0x00000002
        /*0030*/ 	.string	""
        /*0030*/ 	.string	"ptxas"
        /*0030*/ 	.string	"Cuda compilation tools, release 13.0, V13.0.88"
        /*0030*/ 	.string	"Build cuda_13.0.r13.0/compiler.36424714_0"
        /*0030*/ 	.string	"-arch sm_100 -m 64 "



//--------------------- .note.nv.cuinfo           --------------------------
	.section	.note.nv.cuinfo,"",@"SHT_NOTE"
	.sectionflags	@"SHF_NOTE_NV_CUINFO"
        /*0018*/ 	.short	0x0002
        /*001a*/ 	.short	0x0064
        /*001c*/ 	.short	0x0082
	.zero		2


//--------------------- .nv.info                  --------------------------
	.section	.nv.info,"",@"SHT_CUDA_INFO"
	.align	4


	//----- nvinfo : EIATTR_REGCOUNT
	.align		4
        /*0000*/ 	.byte	0x04, 0x2f
        /*0002*/ 	.short	(.L_2 - .L_1)
	.align		4
.L_1:
        /*0004*/ 	.word	index@(_Z8evaluateyyPy)
        /*0008*/ 	.word	0x00000016


	//----- nvinfo : EIATTR_FRAME_SIZE
	.align		4
.L_2:
        /*000c*/ 	.byte	0x04, 0x11
        /*000e*/ 	.short	(.L_4 - .L_3)
	.align		4
.L_3:
        /*0010*/ 	.word	index@($__internal_0_$__cuda_sm20_rem_u64)
        /*0014*/ 	.word	0x00000000


	//----- nvinfo : EIATTR_FRAME_SIZE
	.align		4
.L_4:
        /*0018*/ 	.byte	0x04, 0x11
        /*001a*/ 	.short	(.L_6 - .L_5)
	.align		4
.L_5:
        /*001c*/ 	.word	index@(_Z8evaluateyyPy)
        /*0020*/ 	.word	0x00000000


	//----- nvinfo : EIATTR_MIN_STACK_SIZE
	.align		4
.L_6:
        /*0024*/ 	.byte	0x04, 0x12
        /*0026*/ 	.short	(.L_8 - .L_7)
	.align		4
.L_7:
        /*0028*/ 	.word	index@(_Z8evaluateyyPy)
        /*002c*/ 	.word	0x00000000
.L_8:


//--------------------- .nv.compat                --------------------------
	.section	.nv.compat,"",@"SHT_CUDA_COMPAT_INFO"
	.align	4
        /*0000*/ 	.byte	0x02, 0x09, 0x00, 0x00, 0x02, 0x02, 0x01, 0x00, 0x02, 0x05, 0x05, 0x00, 0x03, 0x07, 0x01, 0x01
        /*0010*/ 	.byte	0x02, 0x03, 0x00, 0x00, 0x02, 0x06, 0x01, 0x00, 0x04, 0x0b, 0x08, 0x00, 0x09, 0x00, 0x00, 0x00
        /*0020*/ 	.byte	0x00, 0x00, 0x00, 0x00


//--------------------- .nv.info._Z8evaluateyyPy  --------------------------
	.section	.nv.info._Z8evaluateyyPy,"",@"SHT_CUDA_INFO"
	.sectionflags	@""
	.align	4


	//----- nvinfo : EIATTR_CUDA_API_VERSION
	.align		4
        /*0000*/ 	.byte	0x04, 0x37
        /*0002*/ 	.short	(.L_10 - .L_9)
.L_9:
        /*0004*/ 	.word	0x00000082


	//----- nvinfo : EIATTR_KPARAM_INFO
	.align		4
.L_10:
        /*0008*/ 	.byte	0x04, 0x17
        /*000a*/ 	.short	(.L_12 - .L_11)
.L_11:
        /*000c*/ 	.word	0x00000000
        /*0010*/ 	.short	0x0002
        /*0012*/ 	.short	0x0010
        /*0014*/ 	.byte	0x00, 0xf5, 0x21, 0x00


	//----- nvinfo : EIATTR_KPARAM_INFO
	.align		4
.L_12:
        /*0018*/ 	.byte	0x04, 0x17
        /*001a*/ 	.short	(.L_14 - .L_13)
.L_13:
        /*001c*/ 	.word	0x00000000
        /*0020*/ 	.short	0x0001
        /*0022*/ 	.short	0x0008
        /*0024*/ 	.byte	0x00, 0xf0, 0x21, 0x00


	//----- nvinfo : EIATTR_KPARAM_INFO
	.align		4
.L_14:
        /*0028*/ 	.byte	0x04, 0x17
        /*002a*/ 	.short	(.L_16 - .L_15)
.L_15:
        /*002c*/ 	.word	0x00000000
        /*0030*/ 	.short	0x0000
        /*0032*/ 	.short	0x0000
        /*0034*/ 	.byte	0x00, 0xf0, 0x21, 0x00


	//----- nvinfo : EIATTR_SPARSE_MMA_MASK
	.align		4
.L_16:
        /*0038*/ 	.byte	0x03, 0x50
        /*003a*/ 	.short	0x0000


	//----- nvinfo : EIATTR_MAXREG_COUNT
	.align		4
        /*003c*/ 	.byte	0x03, 0x1b
        /*003e*/ 	.short	0x00ff


	//----- nvinfo : EIATTR_MERCURY_ISA_VERSION
	.align		4
        /*0040*/ 	.byte	0x03, 0x5f
        /*0042*/ 	.short	0x0101


	//----- nvinfo : EIATTR_INT_WARP_WIDE_INSTR_OFFSETS
	.align		4
        /*0044*/ 	.byte	0x04, 0x31
        /*0046*/ 	.short	(.L_18 - .L_17)


	//   ....[0]....
.L_17:
        /*0048*/ 	.word	0x000005e0


	//----- nvinfo : EIATTR_VRC_CTA_INIT_COUNT
	.align		4
.L_18:
        /*004c*/ 	.byte	0x02, 0x4a
	.zero		1
	.zero		1


	//----- nvinfo : EIATTR_EXIT_INSTR_OFFSETS
	.align		4
        /*0050*/ 	.byte	0x04, 0x1c
        /*0052*/ 	.short	(.L_20 - .L_19)


	//   ....[0]....
.L_19:
        /*0054*/ 	.word	0x00000090


	//   ....[1]....
        /*0058*/ 	.word	0x000006e0


	//----- nvinfo : EIATTR_CRS_STACK_SIZE
	.align		4
.L_20:
        /*005c*/ 	.byte	0x04, 0x1e
        /*005e*/ 	.short	(.L_22 - .L_21)
.L_21:
        /*0060*/ 	.word	0x00000000


	//----- nvinfo : EIATTR_CBANK_PARAM_SIZE
	.align		4
.L_22:
        /*0064*/ 	.byte	0x03, 0x19
        /*0066*/ 	.short	0x0018


	//----- nvinfo : EIATTR_PARAM_CBANK
	.align		4
        /*0068*/ 	.byte	0x04, 0x0a
        /*006a*/ 	.short	(.L_24 - .L_23)
	.align		4
.L_23:
        /*006c*/ 	.word	index@(.nv.constant0._Z8evaluateyyPy)
        /*0070*/ 	.short	0x0380
        /*0072*/ 	.short	0x0018


	//----- nvinfo : EIATTR_SW_WAR
	.align		4
.L_24:
        /*0074*/ 	.byte	0x04, 0x36
        /*0076*/ 	.short	(.L_26 - .L_25)
.L_25:
        /*0078*/ 	.word	0x00000008
.L_26:


//--------------------- .nv.callgraph             --------------------------
	.section	.nv.callgraph,"",@"SHT_CUDA_CALLGRAPH"
	.align	4
	.sectionentsize	8
	.align		4
        /*0000*/ 	.word	0x00000000
	.align		4
        /*0004*/ 	.word	0xffffffff
	.align		4
        /*0008*/ 	.word	0x00000000
	.align		4
        /*000c*/ 	.word	0xfffffffe
	.align		4
        /*0010*/ 	.word	0x00000000
	.align		4
        /*0014*/ 	.word	0xfffffffd
	.align		4
        /*0018*/ 	.word	0x00000000
	.align		4
        /*001c*/ 	.word	0xfffffffc


//--------------------- .nv.constant4             --------------------------
	.section	.nv.constant4,"a",@progbits
	.align	8
	.align		8
.nv.constant4:
        /*0000*/ 	.dword	possible_msg


//--------------------- .text._Z8evaluateyyPy     --------------------------
	.section	.text._Z8evaluateyyPy,"ax",@progbits
	.align	128
        .global         _Z8evaluateyyPy
        .type           _Z8evaluateyyPy,@function
        .size           _Z8evaluateyyPy,(.L_x_10 - _Z8evaluateyyPy)
        .other          _Z8evaluateyyPy,@"STO_CUDA_ENTRY STV_DEFAULT"
_Z8evaluateyyPy:
.text._Z8evaluateyyPy:
[----:B------:R-:W-:Y:S01]  /*0000*/  LDC R1, c[0x0][0x37c] ;  /* 0x0000df00ff017b82 */ /* 0x000fe20000000800 */
[----:B------:R-:W0:Y:S07]  /*0010*/  S2R R3, SR_TID.X ;  /* 0x0000000000037919 */ /* 0x000e2e0000002100 */
[----:B------:R-:W0:Y:S01]  /*0020*/  S2UR UR4, SR_CTAID.X ;  /* 0x00000000000479c3 */ /* 0x000e220000002500 */
[----:B------:R-:W1:Y:S07]  /*0030*/  LDCU.64 UR6, c[0x0][0x388] ;  /* 0x00007100ff0677ac */ /* 0x000e6e0008000a00 */
[----:B------:R-:W0:Y:S02]  /*0040*/  LDC R2, c[0x0][0x360] ;  /* 0x0000d800ff027b82 */ /* 0x000e240000000800 */
[----:B0-----:R-:W-:-:S05]  /*0050*/  IMAD R0, R2, UR4, R3 ;  /* 0x0000000402007c24 */ /* 0x001fca000f8e0203 */
[----:B-1----:R-:W-:Y:S02]  /*0060*/  ISETP.GE.U32.AND P0, PT, R0, UR6, PT ;  /* 0x0000000600007c0c */ /* 0x002fe4000bf06070 */
[----:B------:R-:W-:-:S04]  /*0070*/  SHF.R.S32.HI R3, RZ, 0x1f, R0 ;  /* 0x0000001fff037819 */ /* 0x000fc80000011400 */
[----:B------:R-:W-:-:S13]  /*0080*/  ISETP.GE.U32.AND.EX P0, PT, R3, UR7, PT, P0 ;  /* 0x0000000703007c0c */ /* 0x000fda000bf06100 */
[----:B------:R-:W-:Y:S05]  /*0090*/  @P0 EXIT ;  /* 0x000000000000094d */ /* 0x000fea0003800000 */
[----:B------:R-:W0:Y:S01]  /*00a0*/  LDCU UR4, c[0x0][0x370] ;  /* 0x00006e00ff0477ac */ /* 0x000e220008000800 */
[----:B------:R-:W1:Y:S01]  /*00b0*/  LDCU.64 UR6, c[0x0][0x358] ;  /* 0x00006b00ff0677ac */ /* 0x000e620008000a00 */
[----:B------:R-:W2:Y:S01]  /*00c0*/  LDCU UR12, c[0x0][0x38c] ;  /* 0x00007180ff0c77ac */ /* 0x000ea20008000800 */
[----:B------:R-:W3:Y:S01]  /*00d0*/  LDCU UR13, c[0x0][0x388] ;  /* 0x00007100ff0d77ac */ /* 0x000ee20008000800 */
[----:B------:R-:W4:Y:S01]  /*00e0*/  LDCU.64 UR14, c[0x0][0x388] ;  /* 0x00007100ff0e77ac */ /* 0x000f220008000a00 */
[----:B0-----:R-:W-:Y:S01]  /*00f0*/  IMAD R2, R2, UR4, RZ ;  /* 0x0000000402027c24 */ /* 0x001fe2000f8e02ff */
[----:B------:R-:W0:Y:S01]  /*0100*/  LDCU.64 UR8, c[0x0][0x380] ;  /* 0x00007000ff0877ac */ /* 0x000e220008000a00 */
[----:B-12---:R-:W5:Y:S05]  /*0110*/  LDCU.64 UR10, c[0x0][0x390] ;  /* 0x00007200ff0a77ac */ /* 0x006f6a0008000a00 */
.L_x_8:
[-C--:B0-----:R-:W-:Y:S01]  /*0120*/  IMAD R4, R3, R0.reuse, RZ ;  /* 0x0000000003047224 */ /* 0x081fe200078e02ff */
[----:B------:R-:W1:Y:S01]  /*0130*/  LDC R5, c[0x0][0x38c] ;  /* 0x0000e300ff057b82 */ /* 0x000e620000000800 */
[C---:B------:R-:W-:Y:S01]  /*0140*/  IMAD.WIDE.U32 R6, R0.reuse, R0, RZ ;  /* 0x0000000000067225 */ /* 0x040fe200078e00ff */
[----:B------:R-:W-:Y:S05]  /*0150*/  YIELD ;  /* 0x0000000000007946 */ /* 0x000fea0003800000 */
[----:B------:R-:W-:Y:S01]  /*0160*/  IMAD R9, R0, R3, R4 ;  /* 0x0000000300097224 */ /* 0x000fe200078e0204 */
[----:B------:R-:W-:Y:S01]  /*0170*/  BSSY.RECONVERGENT B0, `(.L_x_0) ;  /* 0x000001f000007945 */ /* 0x000fe20003800200 */
[----:B------:R-:W2:Y:S02]  /*0180*/  LDC R4, c[0x0][0x388] ;  /* 0x0000e200ff047b82 */ /* 0x000ea40000000800 */
[----:B------:R-:W-:-:S05]  /*0190*/  IMAD.IADD R9, R7, 0x1, R9 ;  /* 0x0000000107097824 */ /* 0x000fca00078e0209 */
[----:B------:R-:W-:-:S04]  /*01a0*/  LOP3.LUT R8, R9, UR12, RZ, 0xfc, !PT ;  /* 0x0000000c09087c12 */ /* 0x000fc8000f8efcff */
[----:B------:R-:W-:-:S13]  /*01b0*/  ISETP.NE.U32.AND P0, PT, R8, RZ, PT ;  /* 0x000000ff0800720c */ /* 0x000fda0003f05070 */
[----:B------:R-:W-:Y:S05]  /*01c0*/  @P0 BRA `(.L_x_1) ;  /* 0x0000000000500947 */ /* 0x000fea0003800000 */
[----:B---3--:R-:W3:Y:S01]  /*01d0*/  I2F.U32.RP R7, UR13 ;  /* 0x0000000d00077d06 */ /* 0x008ee20008209000 */
[----:B------:R-:W-:-:S07]  /*01e0*/  ISETP.NE.U32.AND P1, PT, RZ, UR13, PT ;  /* 0x0000000dff007c0c */ /* 0x000fce000bf25070 */
[----:B---3--:R-:W3:Y:S02]  /*01f0*/  MUFU.RCP R7, R7 ;  /* 0x0000000700077308 */ /* 0x008ee40000001000 */
[----:B---3--:R-:W-:-:S06]  /*0200*/  VIADD R8, R7, 0xffffffe ;  /* 0x0ffffffe07087836 */ /* 0x008fcc0000000000 */
[----:B------:R3:W0:Y:S02]  /*0210*/  F2I.FTZ.U32.TRUNC.NTZ R9, R8 ;  /* 0x0000000800097305 */ /* 0x000624000021f000 */
[----:B---3--:R-:W-:Y:S01]  /*0220*/  IMAD.MOV.U32 R8, RZ, RZ, RZ ;  /* 0x000000ffff087224 */ /* 0x008fe200078e00ff */
[----:B0-----:R-:W-:-:S05]  /*0230*/  IADD3 R11, PT, PT, RZ, -R9, RZ ;  /* 0x80000009ff0b7210 */ /* 0x001fca0007ffe0ff */
[----:B------:R-:W-:-:S04]  /*0240*/  IMAD R11, R11, UR13, RZ ;  /* 0x0000000d0b0b7c24 */ /* 0x000fc8000f8e02ff */
[----:B------:R-:W-:-:S06]  /*0250*/  IMAD.HI.U32 R9, R9, R11, R8 ;  /* 0x0000000b09097227 */ /* 0x000fcc00078e0008 */
[----:B------:R-:W-:-:S04]  /*0260*/  IMAD.HI.U32 R9, R9, R6, RZ ;  /* 0x0000000609097227 */ /* 0x000fc800078e00ff */
[----:B------:R-:W-:-:S04]  /*0270*/  IMAD.MOV R9, RZ, RZ, -R9 ;  /* 0x000000ffff097224 */ /* 0x000fc800078e0a09 */
[----:B------:R-:W-:Y:S02]  /*0280*/  IMAD R6, R9, UR13, R6 ;  /* 0x0000000d09067c24 */ /* 0x000fe4000f8e0206 */
[----:B------:R-:W-:-:S03]  /*0290*/  HFMA2 R9, -RZ, RZ, 0, 0 ;  /* 0x00000000ff097431 */ /* 0x000fc600000001ff */
[----:B------:R-:W-:-:S13]  /*02a0*/  ISETP.GE.U32.AND P0, PT, R6, UR13, PT ;  /* 0x0000000d06007c0c */ /* 0x000fda000bf06070 */
[----:B------:R-:W-:-:S04]  /*02b0*/  @P0 IADD3 R6, PT, PT, R6, -UR13, RZ ;  /* 0x8000000d06060c10 */ /* 0x000fc8000fffe0ff */
[----:B------:R-:W-:-:S13]  /*02c0*/  ISETP.GE.U32.AND P0, PT, R6, UR13, PT ;  /* 0x0000000d06007c0c */ /* 0x000fda000bf06070 */
[----:B------:R-:W-:Y:S01]  /*02d0*/  @P0 VIADD R6, R6, -UR13 ;  /* 0x8000000d06060c36 */ /* 0x000fe20008000000 */
[----:B------:R-:W-:-:S05]  /*02e0*/  @!P1 LOP3.LUT R6, RZ, UR13, RZ, 0x33, !PT ;  /* 0x0000000dff069c12 */ /* 0x000fca000f8e33ff */
[----:B------:R-:W-:Y:S01]  /*02f0*/  IMAD.MOV.U32 R8, RZ, RZ, R6 ;  /* 0x000000ffff087224 */ /* 0x000fe200078e0006 */
[----:B------:R-:W-:Y:S06]  /*0300*/  BRA `(.L_x_2) ;  /* 0x0000000000147947 */ /* 0x000fec0003800000 */
.L_x_1:
[----:B------:R-:W-:Y:S01]  /*0310*/  IMAD.MOV.U32 R7, RZ, RZ, R9 ;  /* 0x000000ffff077224 */ /* 0x000fe200078e0009 */
[----:B------:R-:W-:-:S07]  /*0320*/  MOV R8, 0x340 ;  /* 0x0000034000087802 */ /* 0x000fce0000000f00 */
[----:B012345:R-:W-:Y:S05]  /*0330*/  CALL.REL.NOINC `($__internal_0_$__cuda_sm20_rem_u64) ;  /* 0x0000000000ec7944 */ /* 0x03ffea0003c00000 */
[----:B------:R-:W-:Y:S01]  /*0340*/  IMAD.MOV.U32 R8, RZ, RZ, R6 ;  /* 0x000000ffff087224 */ /* 0x000fe200078e0006 */
[----:B------:R-:W-:-:S07]  /*0350*/  MOV R9, R7 ;  /* 0x0000000700097202 */ /* 0x000fce0000000f00 */
.L_x_2:
[----:B----45:R-:W-:Y:S05]  /*0360*/  BSYNC.RECONVERGENT B0 ;  /* 0x0000000000007941 */ /* 0x030fea0003800200 */
.L_x_0:
[-C--:B------:R-:W-:Y:S01]  /*0370*/  IMAD R9, R9, R0.reuse, RZ ;  /* 0x0000000009097224 */ /* 0x080fe200078e02ff */
[----:B------:R-:W-:Y:S01]  /*0380*/  BSSY.RECONVERGENT B0, `(.L_x_3) ;  /* 0x000001f000007945 */ /* 0x000fe20003800200 */
[----:B------:R-:W-:-:S04]  /*0390*/  IMAD.WIDE.U32 R6, R8, R0, RZ ;  /* 0x0000000008067225 */ /* 0x000fc800078e00ff */
[----:B------:R-:W-:-:S04]  /*03a0*/  IMAD R9, R3, R8, R9 ;  /* 0x0000000803097224 */ /* 0x000fc800078e0209 */
[----:B------:R-:W-:-:S05]  /*03b0*/  IMAD.IADD R9, R7, 0x1, R9 ;  /* 0x0000000107097824 */ /* 0x000fca00078e0209 */
[----:B------:R-:W-:-:S04]  /*03c0*/  LOP3.LUT R8, R9, UR12, RZ, 0xfc, !PT ;  /* 0x0000000c09087c12 */ /* 0x000fc8000f8efcff */
[----:B------:R-:W-:-:S13]  /*03d0*/  ISETP.NE.U32.AND P0, PT, R8, RZ, PT ;  /* 0x000000ff0800720c */ /* 0x000fda0003f05070 */
[----:B------:R-:W-:Y:S05]  /*03e0*/  @P0 BRA `(.L_x_4) ;  /* 0x00000000004c0947 */ /* 0x000fea0003800000 */
[----:B------:R-:W0:Y:S01]  /*03f0*/  I2F.U32.RP R7, UR13 ;  /* 0x0000000d00077d06 */ /* 0x000e220008209000 */
[----:B--2---:R-:W-:Y:S01]  /*0400*/  IMAD.MOV.U32 R4, RZ, RZ, RZ ;  /* 0x000000ffff047224 */ /* 0x004fe200078e00ff */
[----:B------:R-:W-:-:S06]  /*0410*/  ISETP.NE.U32.AND P1, PT, RZ, UR13, PT ;  /* 0x0000000dff007c0c */ /* 0x000fcc000bf25070 */
[----:B0-----:R-:W0:Y:S02]  /*0420*/  MUFU.RCP R7, R7 ;  /* 0x0000000700077308 */ /* 0x001e240000001000 */
[----:B0-----:R-:W-:-:S06]  /*0430*/  VIADD R8, R7, 0xffffffe ;  /* 0x0ffffffe07087836 */ /* 0x001fcc0000000000 */
[----:B-1----:R-:W0:Y:S02]  /*0440*/  F2I.FTZ.U32.TRUNC.NTZ R5, R8 ;  /* 0x0000000800057305 */ /* 0x002e24000021f000 */
        /* <DEDUP_REMOVED lines=11> */
[----:B------:R-:W-:Y:S01]  /*0500*/  @!P1 LOP3.LUT R4, RZ, UR13, RZ, 0x33, !PT ;  /* 0x0000000dff049c12 */ /* 0x000fe2000f8e33ff */
[----:B------:R-:W-:Y:S06]  /*0510*/  BRA `(.L_x_5) ;  /* 0x0000000000147947 */ /* 0x000fec0003800000 */
.L_x_4:
[----:B------:R-:W-:Y:S01]  /*0520*/  IMAD.MOV.U32 R7, RZ, RZ, R9 ;  /* 0x000000ffff077224 */ /* 0x000fe200078e0009 */
[----:B------:R-:W-:-:S07]  /*0530*/  MOV R8, 0x550 ;  /* 0x0000055000087802 */ /* 0x000fce0000000f00 */
[----:B-12---:R-:W-:Y:S05]  /*0540*/  CALL.REL.NOINC `($__internal_0_$__cuda_sm20_rem_u64) ;  /* 0x0000000000687944 */ /* 0x006fea0003c00000 */
[----:B------:R-:W-:Y:S01]  /*0550*/  MOV R4, R6 ;  /* 0x0000000600047202 */ /* 0x000fe20000000f00 */
[----:B------:R-:W-:-:S07]  /*0560*/  IMAD.MOV.U32 R5, RZ, RZ, R7 ;  /* 0x000000ffff057224 */ /* 0x000fce00078e0007 */
.L_x_5:
[----:B------:R-:W-:Y:S05]  /*0570*/  BSYNC.RECONVERGENT B0 ;  /* 0x0000000000007941 */ /* 0x000fea0003800200 */
.L_x_3:
[----:B------:R-:W-:Y:S01]  /*0580*/  ISETP.NE.U32.AND P0, PT, R4, UR8, PT ;  /* 0x0000000804007c0c */ /* 0x000fe2000bf05070 */
[----:B------:R-:W-:Y:S03]  /*0590*/  BSSY.RECONVERGENT B0, `(.L_x_6) ;  /* 0x000000f000007945 */ /* 0x000fe60003800200 */
[----:B------:R-:W-:-:S13]  /*05a0*/  ISETP.NE.AND.EX P0, PT, R5, UR9, PT, P0 ;  /* 0x0000000905007c0c */ /* 0x000fda000bf05300 */
[----:B------:R-:W-:Y:S05]  /*05b0*/  @P0 BRA `(.L_x_7) ;  /* 0x0000000000300947 */ /* 0x000fea0003800000 */
[----:B------:R-:W0:Y:S01]  /*05c0*/  S2R R6, SR_LANEID ;  /* 0x0000000000067919 */ /* 0x000e220000000000 */
[----:B------:R-:W1:Y:S01]  /*05d0*/  LDC.64 R4, c[0x4][RZ] ;  /* 0x01000000ff047b82 */ /* 0x000e620000000a00 */
[----:B------:R-:W-:Y:S02]  /*05e0*/  VOTEU.ANY UR4, UPT, PT ;  /* 0x0000000000047886 */ /* 0x000fe400038e0100 */
[----:B------:R-:W-:Y:S02]  /*05f0*/  UFLO.U32 UR5, UR4 ;  /* 0x00000004000572bd */ /* 0x000fe400080e0000 */
[----:B------:R-:W1:Y:S01]  /*0600*/  POPC R11, UR4 ;  /* 0x00000004000b7d09 */ /* 0x000e620008000000 */
[----:B------:R-:W-:Y:S02]  /*0610*/  HFMA2 R8, -RZ, RZ, 0, 5.9604644775390625e-08 ;  /* 0x00000001ff087431 */ /* 0x000fe400000001ff */
[----:B------:R-:W-:Y:S01]  /*0620*/  IMAD.MOV.U32 R9, RZ, RZ, 0x0 ;  /* 0x00000000ff097424 */ /* 0x000fe200078e00ff */
[----:B0-----:R-:W-:-:S13]  /*0630*/  ISETP.EQ.U32.AND P0, PT, R6, UR5, PT ;  /* 0x0000000506007c0c */ /* 0x001fda000bf02070 */
[----:B-1----:R0:W-:Y:S01]  /*0640*/  @P0 REDG.E.ADD.STRONG.GPU desc[UR6][R4.64], R11 ;  /* 0x0000000b0400098e */ /* 0x0021e2000c12e106 */
[----:B------:R-:W-:-:S04]  /*0650*/  LEA R6, P0, R0, UR10, 0x3 ;  /* 0x0000000a00067c11 */ /* 0x000fc8000f8018ff */
[----:B------:R-:W-:-:S05]  /*0660*/  LEA.HI.X R7, R0, UR11, R3, 0x3, P0 ;  /* 0x0000000b00077c11 */ /* 0x000fca00080f1c03 */
[----:B------:R0:W-:Y:S04]  /*0670*/  STG.E.64 desc[UR6][R6.64], R8 ;  /* 0x0000000806007986 */ /* 0x0001e8000c101b06 */
.L_x_7:
[----:B------:R-:W-:Y:S05]  /*0680*/  BSYNC.RECONVERGENT B0 ;  /* 0x0000000000007941 */ /* 0x000fea0003800200 */
.L_x_6:
[----:B------:R-:W-:-:S04]  /*0690*/  IADD3 R0, P0, PT, R2, R0, RZ ;  /* 0x0000000002007210 */ /* 0x000fc80007f1e0ff */
[----:B------:R-:W-:Y:S02]  /*06a0*/  LEA.HI.X.SX32 R3, R2, R3, 0x1, P0 ;  /* 0x0000000302037211 */ /* 0x000fe400000f0eff */
[----:B------:R-:W-:-:S04]  /*06b0*/  ISETP.GE.U32.AND P0, PT, R0, UR14, PT ;  /* 0x0000000e00007c0c */ /* 0x000fc8000bf06070 */
[----:B------:R-:W-:-:S13]  /*06c0*/  ISETP.GE.U32.AND.EX P0, PT, R3, UR15, PT, P0 ;  /* 0x0000000f03007c0c */ /* 0x000fda000bf06100 */
[----:B------:R-:W-:Y:S05]  /*06d0*/  @!P0 BRA `(.L_x_8) ;  /* 0xfffffff800908947 */ /* 0x000fea000383ffff */
[----:B------:R-:W-:Y:S05]  /*06e0*/  EXIT ;  /* 0x000000000000794d */ /* 0x000fea0003800000 */
        .weak           $__internal_0_$__cuda_sm20_rem_u64
        .type           $__internal_0_$__cuda_sm20_rem_u64,@function
        .size           $__internal_0_$__cuda_sm20_rem_u64,(.L_x_10 - $__internal_0_$__cuda_sm20_rem_u64)
$__internal_0_$__cuda_sm20_rem_u64:
[----:B------:R-:W0:Y:S08]  /*06f0*/  I2F.U64.RP R9, R4 ;  /* 0x0000000400097312 */ /* 0x000e300000309000 */
[----:B0-----:R-:W0:Y:S02]  /*0700*/  MUFU.RCP R9, R9 ;  /* 0x0000000900097308 */ /* 0x001e240000001000 */
[----:B0-----:R-:W-:-:S06]  /*0710*/  IADD3 R10, PT, PT, R9, 0x1ffffffe, RZ ;  /* 0x1ffffffe090a7810 */ /* 0x001fcc0007ffe0ff */
[----:B------:R-:W0:Y:S02]  /*0720*/  F2I.U64.TRUNC R10, R10 ;  /* 0x0000000a000a7311 */ /* 0x000e24000020d800 */
[----:B0-----:R-:W-:-:S04]  /*0730*/  IMAD.WIDE.U32 R12, R10, R4, RZ ;  /* 0x000000040a0c7225 */ /* 0x001fc800078e00ff */
[----:B------:R-:W-:Y:S01]  /*0740*/  IMAD R13, R10, R5, R13 ;  /* 0x000000050a0d7224 */ /* 0x000fe200078e020d */
[----:B------:R-:W-:-:S03]  /*0750*/  IADD3 R15, P0, PT, RZ, -R12, RZ ;  /* 0x8000000cff0f7210 */ /* 0x000fc60007f1e0ff */
[----:B------:R-:W-:Y:S02]  /*0760*/  IMAD R13, R11, R4, R13 ;  /* 0x000000040b0d7224 */ /* 0x000fe400078e020d */
[----:B------:R-:W-:-:S04]  /*0770*/  IMAD.HI.U32 R12, R10, R15, RZ ;  /* 0x0000000f0a0c7227 */ /* 0x000fc800078e00ff */
[----:B------:R-:W-:Y:S01]  /*0780*/  IMAD.X R17, RZ, RZ, ~R13, P0 ;  /* 0x000000ffff117224 */ /* 0x000fe200000e0e0d */
[----:B------:R-:W-:-:S03]  /*0790*/  MOV R13, R10 ;  /* 0x0000000a000d7202 */ /* 0x000fc60000000f00 */
[-C--:B------:R-:W-:Y:S02]  /*07a0*/  IMAD R19, R11, R17.reuse, RZ ;  /* 0x000000110b137224 */ /* 0x080fe400078e02ff */
[----:B------:R-:W-:-:S04]  /*07b0*/  IMAD.WIDE.U32 R12, P0, R10, R17, R12 ;  /* 0x000000110a0c7225 */ /* 0x000fc8000780000c */
[----:B------:R-:W-:-:S04]  /*07c0*/  IMAD.HI.U32 R9, R11, R17, RZ ;  /* 0x000000110b097227 */ /* 0x000fc800078e00ff */
[----:B------:R-:W-:-:S04]  /*07d0*/  IMAD.HI.U32 R12, P1, R11, R15, R12 ;  /* 0x0000000f0b0c7227 */ /* 0x000fc8000782000c */
[----:B------:R-:W-:Y:S01]  /*07e0*/  IMAD.X R9, R9, 0x1, R11, P0 ;  /* 0x0000000109097824 */ /* 0x000fe200000e060b */
[----:B------:R-:W-:-:S04]  /*07f0*/  IADD3 R13, P2, PT, R19, R12, RZ ;  /* 0x0000000c130d7210 */ /* 0x000fc80007f5e0ff */
[----:B------:R-:W-:Y:S01]  /*0800*/  IADD3.X R9, PT, PT, RZ, RZ, R9, P2, P1 ;  /* 0x000000ffff097210 */ /* 0x000fe200017e2409 */
[----:B------:R-:W-:-:S04]  /*0810*/  IMAD.WIDE.U32 R10, R13, R4, RZ ;  /* 0x000000040d0a7225 */ /* 0x000fc800078e00ff */
[----:B------:R-:W-:Y:S01]  /*0820*/  IMAD R11, R13, R5, R11 ;  /* 0x000000050d0b7224 */ /* 0x000fe200078e020b */
[----:B------:R-:W-:-:S03]  /*0830*/  IADD3 R15, P0, PT, RZ, -R10, RZ ;  /* 0x8000000aff0f7210 */ /* 0x000fc60007f1e0ff */
[----:B------:R-:W-:Y:S02]  /*0840*/  IMAD R11, R9, R4, R11 ;  /* 0x00000004090b7224 */ /* 0x000fe400078e020b */
[----:B------:R-:W-:-:S03]  /*0850*/  IMAD.HI.U32 R12, R13, R15, RZ ;  /* 0x0000000f0d0c7227 */ /* 0x000fc600078e00ff */
[----:B------:R-:W-:Y:S01]  /*0860*/  IADD3.X R10, PT, PT, RZ, ~R11, RZ, P0, !PT ;  /* 0x8000000bff0a7210 */ /* 0x000fe200007fe4ff */
[----:B------:R-:W-:-:S04]  /*0870*/  HFMA2 R11, -RZ, RZ, 0, 0 ;  /* 0x00000000ff0b7431 */ /* 0x000fc800000001ff */
[----:B------:R-:W-:-:S04]  /*0880*/  IMAD.WIDE.U32 R12, P0, R13, R10, R12 ;  /* 0x0000000a0d0c7225 */ /* 0x000fc8000780000c */
[C---:B------:R-:W-:Y:S02]  /*0890*/  IMAD R14, R9.reuse, R10, RZ ;  /* 0x0000000a090e7224 */ /* 0x040fe400078e02ff */
[----:B------:R-:W-:-:S04]  /*08a0*/  IMAD.HI.U32 R13, P1, R9, R15, R12 ;  /* 0x0000000f090d7227 */ /* 0x000fc8000782000c */
[----:B------:R-:W-:Y:S01]  /*08b0*/  IMAD.HI.U32 R10, R9, R10, RZ ;  /* 0x0000000a090a7227 */ /* 0x000fe200078e00ff */
[----:B------:R-:W-:-:S03]  /*08c0*/  IADD3 R13, P2, PT, R14, R13, RZ ;  /* 0x0000000d0e0d7210 */ /* 0x000fc60007f5e0ff */
[----:B------:R-:W-:Y:S02]  /*08d0*/  IMAD.X R9, R10, 0x1, R9, P0 ;  /* 0x000000010a097824 */ /* 0x000fe400000e0609 */
[----:B------:R-:W-:-:S03]  /*08e0*/  IMAD.HI.U32 R10, R13, R6, RZ ;  /* 0x000000060d0a7227 */ /* 0x000fc600078e00ff */
[----:B------:R-:W-:Y:S01]  /*08f0*/  IADD3.X R9, PT, PT, RZ, RZ, R9, P2, P1 ;  /* 0x000000ffff097210 */ /* 0x000fe200017e2409 */
[----:B------:R-:W-:-:S04]  /*0900*/  IMAD.WIDE.U32 R10, R13, R7, R10 ;  /* 0x000000070d0a7225 */ /* 0x000fc800078e000a */
[C---:B------:R-:W-:Y:S02]  /*0910*/  IMAD R13, R9.reuse, R7, RZ ;  /* 0x00000007090d7224 */ /* 0x040fe400078e02ff */
[----:B------:R-:W-:-:S04]  /*0920*/  IMAD.HI.U32 R10, P0, R9, R6, R10 ;  /* 0x00000006090a7227 */ /* 0x000fc8000780000a */
[----:B------:R-:W-:Y:S01]  /*0930*/  IMAD.HI.U32 R9, R9, R7, RZ ;  /* 0x0000000709097227 */ /* 0x000fe200078e00ff */
[----:B------:R-:W-:-:S03]  /*0940*/  IADD3 R13, P1, PT, R13, R10, RZ ;  /* 0x0000000a0d0d7210 */ /* 0x000fc60007f3e0ff */
[----:B------:R-:W-:Y:S02]  /*0950*/  IMAD.X R9, RZ, RZ, R9, P0 ;  /* 0x000000ffff097224 */ /* 0x000fe400000e0609 */
[----:B------:R-:W-:-:S03]  /*0960*/  IMAD.WIDE.U32 R10, R13, R4, RZ ;  /* 0x000000040d0a7225 */ /* 0x000fc600078e00ff */
[----:B------:R-:W-:Y:S01]  /*0970*/  IADD3.X R9, PT, PT, RZ, R9, RZ, P1, !PT ;  /* 0x00000009ff097210 */ /* 0x000fe20000ffe4ff */
[----:B------:R-:W-:Y:S01]  /*0980*/  IMAD R13, R13, R5, R11 ;  /* 0x000000050d0d7224 */ /* 0x000fe200078e020b */
[----:B------:R-:W-:-:S03]  /*0990*/  IADD3 R11, P1, PT, -R10, R6, RZ ;  /* 0x000000060a0b7210 */ /* 0x000fc60007f3e1ff */
[-C--:B------:R-:W-:Y:S01]  /*09a0*/  IMAD R6, R9, R4.reuse, R13 ;  /* 0x0000000409067224 */ /* 0x080fe200078e020d */
[----:B------:R-:W-:-:S03]  /*09b0*/  ISETP.GE.U32.AND P0, PT, R11, R4, PT ;  /* 0x000000040b00720c */ /* 0x000fc60003f06070 */
[----:B------:R-:W-:Y:S01]  /*09c0*/  IMAD.X R6, R7, 0x1, ~R6, P1 ;  /* 0x0000000107067824 */ /* 0x000fe200008e0e06 */
[----:B------:R-:W-:-:S04]  /*09d0*/  IADD3 R9, P1, PT, -R4, R11, RZ ;  /* 0x0000000b04097210 */ /* 0x000fc80007f3e1ff */
[----:B------:R-:W-:Y:S02]  /*09e0*/  ISETP.GE.U32.AND.EX P0, PT, R6, R5, PT, P0 ;  /* 0x000000050600720c */ /* 0x000fe40003f06100 */
[-C--:B------:R-:W-:Y:S02]  /*09f0*/  IADD3.X R10, PT, PT, ~R5, R6.reuse, RZ, P1, !PT ;  /* 0x00000006050a7210 */ /* 0x080fe40000ffe5ff */
[----:B------:R-:W-:Y:S02]  /*0a00*/  SEL R9, R9, R11, P0 ;  /* 0x0000000b09097207 */ /* 0x000fe40000000000 */
[----:B------:R-:W-:Y:S02]  /*0a10*/  SEL R10, R10, R6, P0 ;  /* 0x000000060a0a7207 */ /* 0x000fe40000000000 */
[----:B------:R-:W-:Y:S02]  /*0a20*/  ISETP.GE.U32.AND P0, PT, R9, R4, PT ;  /* 0x000000040900720c */ /* 0x000fe40003f06070 */
[----:B------:R-:W-:-:S02]  /*0a30*/  IADD3 R6, P2, PT, -R4, R9, RZ ;  /* 0x0000000904067210 */ /* 0x000fc40007f5e1ff */
[----:B------:R-:W-:Y:S02]  /*0a40*/  ISETP.GE.U32.AND.EX P0, PT, R10, R5, PT, P0 ;  /* 0x000000050a00720c */ /* 0x000fe40003f06100 */
[----:B------:R-:W-:Y:S01]  /*0a50*/  ISETP.NE.U32.AND P1, PT, R4, RZ, PT ;  /* 0x000000ff0400720c */ /* 0x000fe20003f25070 */
[----:B------:R-:W-:Y:S01]  /*0a60*/  IMAD.X R7, R10, 0x1, ~R5, P2 ;  /* 0x000000010a077824 */ /* 0x000fe200010e0e05 */
[----:B------:R-:W-:Y:S02]  /*0a70*/  SEL R6, R6, R9, P0 ;  /* 0x0000000906067207 */ /* 0x000fe40000000000 */
[----:B------:R-:W-:Y:S02]  /*0a80*/  MOV R9, 0x0 ;  /* 0x0000000000097802 */ /* 0x000fe40000000f00 */
[----:B------:R-:W-:Y:S02]  /*0a90*/  ISETP.NE.AND.EX P1, PT, R5, RZ, PT, P1 ;  /* 0x000000ff0500720c */ /* 0x000fe40003f25310 */
[----:B------:R-:W-:-:S02]  /*0aa0*/  SEL R7, R7, R10, P0 ;  /* 0x0000000a07077207 */ /* 0x000fc40000000000 */
[----:B------:R-:W-:Y:S02]  /*0ab0*/  SEL R6, R6, 0xffffffff, P1 ;  /* 0xffffffff06067807 */ /* 0x000fe40000800000 */
[----:B------:R-:W-:Y:S01]  /*0ac0*/  SEL R7, R7, 0xffffffff, P1 ;  /* 0xffffffff07077807 */ /* 0x000fe20000800000 */
[----:B------:R-:W-:Y:S06]  /*0ad0*/  RET.REL.NODEC R8 `(_Z8evaluateyyPy) ;  /* 0xfffffff408487950 */ /* 0x000fec0003c3ffff */
.L_x_9:
[----:B------:R-:W-:-:S00]  /*0ae0*/  BRA `(.L_x_9) ;  /* 0xfffffffc00fc7947 */ /* 0x000fc0000383ffff */
[----:B------:R-:W-:-:S00]  /*0af0*/  NOP ;  /* 0x0000000000007918 */ /* 0x000fc00000000000 */
        /* <DEDUP_REMOVED lines=8> */
.L_x_10:


//--------------------- .nv.shared.reserved.0     --------------------------
	.section	.nv.shared.reserved.0,"aw",@nobits
	.weak		__nv_reservedSMEM_offset_0_alias
	.size		__nv_reservedSMEM_offset_0_alias, 0, 64
	.other		__nv_reservedSMEM_offset_0_alias,@"STO_CUDA_RESERVED_SHARED STV_DEFAULT"
__nv_reservedSMEM_offset_0_alias:
	.zero		0
	.zero		64


//--------------------- .nv.global                --------------------------
	.section	.nv.global,"aw",@nobits
	.align	4
.nv.global:
	.type		possible_msg,@object
	.size		possible_msg,(.L_0 - possible_msg)
	.other		possible_msg,@"STV_DEFAULT STO_CUDA_MANAGED"
possible_msg:
	.zero		4
.L_0:


//--------------------- .nv.constant0._Z8evaluateyyPy --------------------------
	.section	.nv.constant0._Z8evaluateyyPy,"a",@progbits
	.sectionflags	@""
	.align	4
.nv.constant0._Z8evaluateyyPy:
	.zero		920


//--------------------- SYMBOLS --------------------------

	.type		.nv.reservedSmem.offset0,@object
	.size		.nv.reservedSmem.offset0,0x4
